//
// Generated by NVIDIA NVVM Compiler
//
// Compiler Build ID: CL-36424714
// Cuda compilation tools, release 13.0, V13.0.88
// Based on NVVM 20.0.0
//

.version 9.0
.target sm_100
.address_size 64

	// .globl	_Z8multiplyPfS_S_iii

.visible .entry _Z8multiplyPfS_S_iii(
	.param .u64 .ptr .align 1 _Z8multiplyPfS_S_iii_param_0,
	.param .u64 .ptr .align 1 _Z8multiplyPfS_S_iii_param_1,
	.param .u64 .ptr .align 1 _Z8multiplyPfS_S_iii_param_2,
	.param .u32 _Z8multiplyPfS_S_iii_param_3,
	.param .u32 _Z8multiplyPfS_S_iii_param_4,
	.param .u32 _Z8multiplyPfS_S_iii_param_5
)
{
	.reg .pred 	%p<11>;
	.reg .b32 	%r<43>;
	.reg .b32 	%f<56>;
	.reg .b64 	%rd<51>;

	ld.param.u64 	%rd11, [_Z8multiplyPfS_S_iii_param_0];
	ld.param.u64 	%rd12, [_Z8multiplyPfS_S_iii_param_1];
	ld.param.u64 	%rd10, [_Z8multiplyPfS_S_iii_param_2];
	ld.param.u32 	%r20, [_Z8multiplyPfS_S_iii_param_3];
	ld.param.u32 	%r21, [_Z8multiplyPfS_S_iii_param_4];
	ld.param.u32 	%r19, [_Z8multiplyPfS_S_iii_param_5];
	cvta.to.global.u64 	%rd1, %rd12;
	cvta.to.global.u64 	%rd2, %rd11;
	mov.u32 	%r22, %ctaid.x;
	mov.u32 	%r23, %ntid.x;
	mov.u32 	%r24, %tid.x;
	mad.lo.s32 	%r1, %r22, %r23, %r24;
	rem.s32 	%r2, %r1, %r19;
	mul.lo.s32 	%r25, %r21, %r20;
	setp.ge.s32 	%p1, %r1, %r25;
	@%p1 bra 	$L__BB0_13;
	cvta.to.global.u64 	%rd13, %rd10;
	mul.wide.s32 	%rd14, %r1, 4;
	add.s64 	%rd3, %rd13, %rd14;
	mov.b32 	%r26, 0;
	st.global.u32 	[%rd3], %r26;
	setp.lt.s32 	%p2, %r19, 1;
	@%p2 bra 	$L__BB0_13;
	sub.s32 	%r3, %r1, %r2;
	and.b32  	%r4, %r19, 7;
	setp.lt.u32 	%p3, %r19, 8;
	mov.b32 	%r41, 0;
	mov.f32 	%f53, 0f00000000;
	@%p3 bra 	$L__BB0_5;
	and.b32  	%r28, %r19, 2147483640;
	neg.s32 	%r39, %r28;
	mul.wide.u32 	%rd15, %r19, 8;
	add.s64 	%rd4, %rd1, %rd15;
	mul.wide.u32 	%rd16, %r19, 12;
	add.s64 	%rd5, %rd1, %rd16;
	mul.wide.u32 	%rd17, %r19, 16;
	add.s64 	%rd6, %rd1, %rd17;
	mul.wide.u32 	%rd18, %r19, 20;
	add.s64 	%rd7, %rd1, %rd18;
	mul.wide.u32 	%rd19, %r19, 24;
	add.s64 	%rd8, %rd1, %rd19;
	mul.wide.u32 	%rd20, %r19, 28;
	add.s64 	%rd9, %rd1, %rd20;
	mov.f32 	%f53, 0f00000000;
	mov.u32 	%r37, %r3;
	mov.u32 	%r38, %r2;
$L__BB0_4:
	.pragma "nounroll";
	and.b32  	%r41, %r19, 2147483640;
	mul.wide.s32 	%rd21, %r38, 4;
	mul.wide.u32 	%rd22, %r19, 4;
	add.s64 	%rd23, %rd1, %rd21;
	add.s64 	%rd24, %rd23, %rd22;
	add.s64 	%rd25, %rd4, %rd21;
	add.s64 	%rd26, %rd5, %rd21;
	add.s64 	%rd27, %rd6, %rd21;
	add.s64 	%rd28, %rd7, %rd21;
	add.s64 	%rd29, %rd8, %rd21;
	add.s64 	%rd30, %rd9, %rd21;
	mul.wide.s32 	%rd31, %r37, 4;
	add.s64 	%rd32, %rd2, %rd31;
	ld.global.f32 	%f10, [%rd32];
	ld.global.f32 	%f11, [%rd23];
	fma.rn.f32 	%f12, %f10, %f11, %f53;
	st.global.f32 	[%rd3], %f12;
	ld.global.f32 	%f13, [%rd32+4];
	ld.global.f32 	%f14, [%rd24];
	fma.rn.f32 	%f15, %f13, %f14, %f12;
	st.global.f32 	[%rd3], %f15;
	ld.global.f32 	%f16, [%rd32+8];
	ld.global.f32 	%f17, [%rd25];
	fma.rn.f32 	%f18, %f16, %f17, %f15;
	st.global.f32 	[%rd3], %f18;
	ld.global.f32 	%f19, [%rd32+12];
	ld.global.f32 	%f20, [%rd26];
	fma.rn.f32 	%f21, %f19, %f20, %f18;
	st.global.f32 	[%rd3], %f21;
	ld.global.f32 	%f22, [%rd32+16];
	ld.global.f32 	%f23, [%rd27];
	fma.rn.f32 	%f24, %f22, %f23, %f21;
	st.global.f32 	[%rd3], %f24;
	ld.global.f32 	%f25, [%rd32+20];
	ld.global.f32 	%f26, [%rd28];
	fma.rn.f32 	%f27, %f25, %f26, %f24;
	st.global.f32 	[%rd3], %f27;
	ld.global.f32 	%f28, [%rd32+24];
	ld.global.f32 	%f29, [%rd29];
	fma.rn.f32 	%f30, %f28, %f29, %f27;
	st.global.f32 	[%rd3], %f30;
	ld.global.f32 	%f31, [%rd32+28];
	ld.global.f32 	%f32, [%rd30];
	fma.rn.f32 	%f53, %f31, %f32, %f30;
	st.global.f32 	[%rd3], %f53;
	add.s32 	%r39, %r39, 8;
	shl.b32 	%r29, %r19, 3;
	add.s32 	%r38, %r38, %r29;
	add.s32 	%r37, %r37, 8;
	setp.ne.s32 	%p4, %r39, 0;
	@%p4 bra 	$L__BB0_4;
$L__BB0_5:
	setp.eq.s32 	%p5, %r4, 0;
	@%p5 bra 	$L__BB0_13;
	and.b32  	%r14, %r19, 3;
	setp.lt.u32 	%p6, %r4, 4;
	@%p6 bra 	$L__BB0_8;
	add.s32 	%r30, %r3, %r41;
	mul.wide.s32 	%rd33, %r30, 4;
	add.s64 	%rd34, %rd2, %rd33;
	ld.global.f32 	%f33, [%rd34];
	mad.lo.s32 	%r31, %r41, %r19, %r2;
	mul.wide.s32 	%rd35, %r31, 4;
	add.s64 	%rd36, %rd1, %rd35;
	ld.global.f32 	%f34, [%rd36];
	fma.rn.f32 	%f35, %f33, %f34, %f53;
	st.global.f32 	[%rd3], %f35;
	ld.global.f32 	%f36, [%rd34+4];
	mul.wide.u32 	%rd37, %r19, 4;
	add.s64 	%rd38, %rd36, %rd37;
	ld.global.f32 	%f37, [%rd38];
	fma.rn.f32 	%f38, %f36, %f37, %f35;
	st.global.f32 	[%rd3], %f38;
	ld.global.f32 	%f39, [%rd34+8];
	add.s64 	%rd39, %rd38, %rd37;
	ld.global.f32 	%f40, [%rd39];
	fma.rn.f32 	%f41, %f39, %f40, %f38;
	st.global.f32 	[%rd3], %f41;
	ld.global.f32 	%f42, [%rd34+12];
	add.s64 	%rd40, %rd39, %rd37;
	ld.global.f32 	%f43, [%rd40];
	fma.rn.f32 	%f53, %f42, %f43, %f41;
	st.global.f32 	[%rd3], %f53;
	add.s32 	%r41, %r41, 4;
$L__BB0_8:
	setp.eq.s32 	%p7, %r14, 0;
	@%p7 bra 	$L__BB0_13;
	setp.eq.s32 	%p8, %r14, 1;
	@%p8 bra 	$L__BB0_11;
	add.s32 	%r32, %r3, %r41;
	mul.wide.s32 	%rd41, %r32, 4;
	add.s64 	%rd42, %rd2, %rd41;
	ld.global.f32 	%f44, [%rd42];
	mad.lo.s32 	%r33, %r41, %r19, %r2;
	mul.wide.s32 	%rd43, %r33, 4;
	add.s64 	%rd44, %rd1, %rd43;
	ld.global.f32 	%f45, [%rd44];
	fma.rn.f32 	%f46, %f44, %f45, %f53;
	st.global.f32 	[%rd3], %f46;
	ld.global.f32 	%f47, [%rd42+4];
	mul.wide.u32 	%rd45, %r19, 4;
	add.s64 	%rd46, %rd44, %rd45;
	ld.global.f32 	%f48, [%rd46];
	fma.rn.f32 	%f53, %f47, %f48, %f46;
	st.global.f32 	[%rd3], %f53;
	add.s32 	%r41, %r41, 2;
$L__BB0_11:
	and.b32  	%r34, %r19, 1;
	setp.eq.b32 	%p9, %r34, 1;
	not.pred 	%p10, %p9;
	@%p10 bra 	$L__BB0_13;
	add.s32 	%r35, %r3, %r41;
	mul.wide.s32 	%rd47, %r35, 4;
	add.s64 	%rd48, %rd2, %rd47;
	ld.global.f32 	%f49, [%rd48];
	mad.lo.s32 	%r36, %r41, %r19, %r2;
	mul.wide.s32 	%rd49, %r36, 4;
	add.s64 	%rd50, %rd1, %rd49;
	ld.global.f32 	%f50, [%rd50];
	fma.rn.f32 	%f51, %f49, %f50, %f53;
	st.global.f32 	[%rd3], %f51;
$L__BB0_13:
	ret;

}


// ===== COMPILED SASS (sm_100) =====

	.target	sm_100

	.elftype	@"ET_EXEC"


//--------------------- .note.nv.tkinfo           --------------------------
	.section	.note.nv.tkinfo,"",@"SHT_NOTE"
	.sectionflags	@"SHF_NOTE_NV_TKINFO"
	.tkinfo
        /*0018*/ 	.word	0x00000002
        /*0030*/ 	.string	""
        /*0030*/ 	.string	"ptxas"
        /*0030*/ 	.string	"Cuda compilation tools, release 13.0, V13.0.88"
        /*0030*/ 	.string	"Build cuda_13.0.r13.0/compiler.36424714_0"
        /*0030*/ 	.string	"-arch sm_100 -m 64 "



//--------------------- .note.nv.cuinfo           --------------------------
	.section	.note.nv.cuinfo,"",@"SHT_NOTE"
	.sectionflags	@"SHF_NOTE_NV_CUINFO"
        /*0018*/ 	.short	0x0002
        /*001a*/ 	.short	0x0064
        /*001c*/ 	.short	0x0082
	.zero		2


//--------------------- .nv.info                  --------------------------
	.section	.nv.info,"",@"SHT_CUDA_INFO"
	.align	4


	//----- nvinfo : EIATTR_REGCOUNT
	.align		4
        /*0000*/ 	.byte	0x04, 0x2f
        /*0002*/ 	.short	(.L_1 - .L_0)
	.align		4
.L_0:
        /*0004*/ 	.word	index@(_Z8multiplyPfS_S_iii)
        /*0008*/ 	.word	0x00000018


	//----- nvinfo : EIATTR_FRAME_SIZE
	.align		4
.L_1:
        /*000c*/ 	.byte	0x04, 0x11
        /*000e*/ 	.short	(.L_3 - .L_2)
	.align		4
.L_2:
        /*0010*/ 	.word	index@(_Z8multiplyPfS_S_iii)
        /*0014*/ 	.word	0x00000000


	//----- nvinfo : EIATTR_MIN_STACK_SIZE
	.align		4
.L_3:
        /*0018*/ 	.byte	0x04, 0x12
        /*001a*/ 	.short	(.L_5 - .L_4)
	.align		4
.L_4:
        /*001c*/ 	.word	index@(_Z8multiplyPfS_S_iii)
        /*0020*/ 	.word	0x00000000
.L_5:


//--------------------- .nv.compat                --------------------------
	.section	.nv.compat,"",@"SHT_CUDA_COMPAT_INFO"
	.align	4
        /*0000*/ 	.byte	0x02, 0x09, 0x00, 0x00, 0x02, 0x02, 0x01, 0x00, 0x02, 0x05, 0x05, 0x00, 0x03, 0x07, 0x01, 0x01
        /*0010*/ 	.byte	0x02, 0x03, 0x00, 0x00, 0x02, 0x06, 0x01, 0x00, 0x04, 0x0b, 0x08, 0x00, 0x09, 0x00, 0x00, 0x00
        /*0020*/ 	.byte	0x00, 0x00, 0x00, 0x00


//--------------------- .nv.info._Z8multiplyPfS_S_iii --------------------------
	.section	.nv.info._Z8multiplyPfS_S_iii,"",@"SHT_CUDA_INFO"
	.sectionflags	@""
	.align	4


	//----- nvinfo : EIATTR_CUDA_API_VERSION
	.align		4
        /*0000*/ 	.byte	0x04, 0x37
        /*0002*/ 	.short	(.L_7 - .L_6)
.L_6:
        /*0004*/ 	.word	0x00000082


	//----- nvinfo : EIATTR_KPARAM_INFO
	.align		4
.L_7:
        /*0008*/ 	.byte	0x04, 0x17
        /*000a*/ 	.short	(.L_9 - .L_8)
.L_8:
        /*000c*/ 	.word	0x00000000
        /*0010*/ 	.short	0x0005
        /*0012*/ 	.short	0x0020
        /*0014*/ 	.byte	0x00, 0xf0, 0x11, 0x00


	//----- nvinfo : EIATTR_KPARAM_INFO
	.align		4
.L_9:
        /*0018*/ 	.byte	0x04, 0x17
        /*001a*/ 	.short	(.L_11 - .L_10)
.L_10:
        /*001c*/ 	.word	0x00000000
        /*0020*/ 	.short	0x0004
        /*0022*/ 	.short	0x001c
        /*0024*/ 	.byte	0x00, 0xf0, 0x11, 0x00


	//----- nvinfo : EIATTR_KPARAM_INFO
	.align		4
.L_11:
        /*0028*/ 	.byte	0x04, 0x17
        /*002a*/ 	.short	(.L_13 - .L_12)
.L_12:
        /*002c*/ 	.word	0x00000000
        /*0030*/ 	.short	0x0003
        /*0032*/ 	.short	0x0018
        /*0034*/ 	.byte	0x00, 0xf0, 0x11, 0x00


	//----- nvinfo : EIATTR_KPARAM_INFO
	.align		4
.L_13:
        /*0038*/ 	.byte	0x04, 0x17
        /*003a*/ 	.short	(.L_15 - .L_14)
.L_14:
        /*003c*/ 	.word	0x00000000
        /*0040*/ 	.short	0x0002
        /*0042*/ 	.short	0x0010
        /*0044*/ 	.byte	0x00, 0xf5, 0x21, 0x00


	//----- nvinfo : EIATTR_KPARAM_INFO
	.align		4
.L_15:
        /*0048*/ 	.byte	0x04, 0x17
        /*004a*/ 	.short	(.L_17 - .L_16)
.L_16:
        /*004c*/ 	.word	0x00000000
        /*0050*/ 	.short	0x0001
        /*0052*/ 	.short	0x0008
        /*0054*/ 	.byte	0x00, 0xf5, 0x21, 0x00


	//----- nvinfo : EIATTR_KPARAM_INFO
	.align		4
.L_17:
        /*0058*/ 	.byte	0x04, 0x17
        /*005a*/ 	.short	(.L_19 - .L_18)
.L_18:
        /*005c*/ 	.word	0x00000000
        /*0060*/ 	.short	0x0000
        /*0062*/ 	.short	0x0000
        /*0064*/ 	.byte	0x00, 0xf5, 0x21, 0x00


	//----- nvinfo : EIATTR_SPARSE_MMA_MASK
	.align		4
.L_19:
        /*0068*/ 	.byte	0x03, 0x50
        /*006a*/ 	.short	0x0000


	//----- nvinfo : EIATTR_MAXREG_COUNT
	.align		4
        /*006c*/ 	.byte	0x03, 0x1b
        /*006e*/ 	.short	0x00ff


	//----- nvinfo : EIATTR_MERCURY_ISA_VERSION
	.align		4
        /*0070*/ 	.byte	0x03, 0x5f
        /*0072*/ 	.short	0x0101


	//----- nvinfo : EIATTR_VRC_CTA_INIT_COUNT
	.align		4
        /*0074*/ 	.byte	0x02, 0x4a
	.zero		1
	.zero		1


	//----- nvinfo : EIATTR_EXIT_INSTR_OFFSETS
	.align		4
        /*0078*/ 	.byte	0x04, 0x1c
        /*007a*/ 	.short	(.L_21 - .L_20)


	//   ....[0]....
.L_20:
        /*007c*/ 	.word	0x000001e0


	//   ....[1]....
        /*0080*/ 	.word	0x00000250


	//   ....[2]....
        /*0084*/ 	.word	0x00000740


	//   ....[3]....
        /*0088*/ 	.word	0x00000960


	//   ....[4]....
        /*008c*/ 	.word	0x00000ad0


	//   ....[5]....
        /*0090*/ 	.word	0x00000b80


	//----- nvinfo : EIATTR_CBANK_PARAM_SIZE
	.align		4
.L_21:
        /*0094*/ 	.byte	0x03, 0x19
        /*0096*/ 	.short	0x0024


	//----- nvinfo : EIATTR_PARAM_CBANK
	.align		4
        /*0098*/ 	.byte	0x04, 0x0a
        /*009a*/ 	.short	(.L_23 - .L_22)
	.align		4
.L_22:
        /*009c*/ 	.word	index@(.nv.constant0._Z8multiplyPfS_S_iii)
        /*00a0*/ 	.short	0x0380
        /*00a2*/ 	.short	0x0024


	//----- nvinfo : EIATTR_SW_WAR
	.align		4
.L_23:
        /*00a4*/ 	.byte	0x04, 0x36
        /*00a6*/ 	.short	(.L_25 - .L_24)
.L_24:
        /*00a8*/ 	.word	0x00000008
.L_25:


//--------------------- .nv.callgraph             --------------------------
	.section	.nv.callgraph,"",@"SHT_CUDA_CALLGRAPH"
	.align	4
	.sectionentsize	8
	.align		4
        /*0000*/ 	.word	0x00000000
	.align		4
        /*0004*/ 	.word	0xffffffff
	.align		4
        /*0008*/ 	.word	0x00000000
	.align		4
        /*000c*/ 	.word	0xfffffffe
	.align		4
        /*0010*/ 	.word	0x00000000
	.align		4
        /*0014*/ 	.word	0xfffffffd
	.align		4
        /*0018*/ 	.word	0x00000000
	.align		4
        /*001c*/ 	.word	0xfffffffc


//--------------------- .text._Z8multiplyPfS_S_iii --------------------------
	.section	.text._Z8multiplyPfS_S_iii,"ax",@progbits
	.align	128
        .global         _Z8multiplyPfS_S_iii
        .type           _Z8multiplyPfS_S_iii,@function
        .size           _Z8multiplyPfS_S_iii,(.L_x_5 - _Z8multiplyPfS_S_iii)
        .other          _Z8multiplyPfS_S_iii,@"STO_CUDA_ENTRY STV_DEFAULT"
_Z8multiplyPfS_S_iii:
.text._Z8multiplyPfS_S_iii:
[----:B------:R-:W-:Y:S01]  /*0000*/  LDC R1, c[0x0][0x37c] ;  /* 0x0000df00ff017b82 */ /* 0x000fe20000000800 */
[----:B------:R-:W0:Y:S01]  /*0010*/  LDCU UR18, c[0x0][0x3a0] ;  /* 0x00007400ff1277ac */ /* 0x000e220008000800 */
[----:B------:R-:W1:Y:S06]  /*0020*/  S2R R4, SR_TID.X ;  /* 0x0000000000047919 */ /* 0x000e6c0000002100 */
[----:B------:R-:W1:Y:S08]  /*0030*/  S2UR UR4, SR_CTAID.X ;  /* 0x00000000000479c3 */ /* 0x000e700000002500 */
[----:B------:R-:W1:Y:S01]  /*0040*/  LDC R5, c[0x0][0x360] ;  /* 0x0000d800ff057b82 */ /* 0x000e620000000800 */
[----:B0-----:R-:W-:-:S04]  /*0050*/  IABS R7, UR18 ;  /* 0x0000001200077c13 */ /* 0x001fc80008000000 */
[----:B------:R-:W0:Y:S01]  /*0060*/  I2F.RP R0, R7 ;  /* 0x0000000700007306 */ /* 0x000e220000209400 */
[----:B-1----:R-:W-:Y:S01]  /*0070*/  IMAD R5, R5, UR4, R4 ;  /* 0x0000000405057c24 */ /* 0x002fe2000f8e0204 */
[----:B------:R-:W1:Y:S06]  /*0080*/  LDCU.64 UR4, c[0x0][0x398] ;  /* 0x00007300ff0477ac */ /* 0x000e6c0008000a00 */
[----:B0-----:R-:W0:Y:S01]  /*0090*/  MUFU.RCP R0, R0 ;  /* 0x0000000000007308 */ /* 0x001e220000001000 */
[----:B------:R-:W-:Y:S01]  /*00a0*/  ISETP.GE.AND P1, PT, R5, RZ, PT ;  /* 0x000000ff0500720c */ /* 0x000fe20003f26270 */
[----:B-1----:R-:W-:Y:S01]  /*00b0*/  UIMAD UR4, UR5, UR4, URZ ;  /* 0x00000004050472a4 */ /* 0x002fe2000f8e02ff */
[----:B0-----:R-:W-:-:S02]  /*00c0*/  IADD3 R2, PT, PT, R0, 0xffffffe, RZ ;  /* 0x0ffffffe00027810 */ /* 0x001fc40007ffe0ff */
[----:B------:R-:W-:-:S03]  /*00d0*/  IABS R0, R5 ;  /* 0x0000000500007213 */ /* 0x000fc60000000000 */
[----:B------:R0:W1:Y:S02]  /*00e0*/  F2I.FTZ.U32.TRUNC.NTZ R3, R2 ;  /* 0x0000000200037305 */ /* 0x000064000021f000 */
[----:B0-----:R-:W-:Y:S01]  /*00f0*/  HFMA2 R2, -RZ, RZ, 0, 0 ;  /* 0x00000000ff027431 */ /* 0x001fe200000001ff */
[----:B-1----:R-:W-:-:S05]  /*0100*/  IADD3 R6, PT, PT, RZ, -R3, RZ ;  /* 0x80000003ff067210 */ /* 0x002fca0007ffe0ff */
[----:B------:R-:W-:-:S04]  /*0110*/  IMAD R9, R6, R7, RZ ;  /* 0x0000000706097224 */ /* 0x000fc800078e02ff */
[----:B------:R-:W-:-:S06]  /*0120*/  IMAD.HI.U32 R3, R3, R9, R2 ;  /* 0x0000000903037227 */ /* 0x000fcc00078e0002 */
[----:B------:R-:W-:-:S05]  /*0130*/  IMAD.HI.U32 R3, R3, R0, RZ ;  /* 0x0000000003037227 */ /* 0x000fca00078e00ff */
[----:B------:R-:W-:-:S05]  /*0140*/  IADD3 R3, PT, PT, -R3, RZ, RZ ;  /* 0x000000ff03037210 */ /* 0x000fca0007ffe1ff */
[----:B------:R-:W-:-:S05]  /*0150*/  IMAD R0, R7, R3, R0 ;  /* 0x0000000307007224 */ /* 0x000fca00078e0200 */
[----:B------:R-:W-:-:S13]  /*0160*/  ISETP.GT.U32.AND P0, PT, R7, R0, PT ;  /* 0x000000000700720c */ /* 0x000fda0003f04070 */
[----:B------:R-:W-:Y:S02]  /*0170*/  @!P0 IADD3 R0, PT, PT, R0, -R7, RZ ;  /* 0x8000000700008210 */ /* 0x000fe40007ffe0ff */
[----:B------:R-:W-:Y:S02]  /*0180*/  ISETP.NE.AND P0, PT, RZ, UR18, PT ;  /* 0x00000012ff007c0c */ /* 0x000fe4000bf05270 */
[----:B------:R-:W-:-:S13]  /*0190*/  ISETP.GT.U32.AND P2, PT, R7, R0, PT ;  /* 0x000000000700720c */ /* 0x000fda0003f44070 */
[----:B------:R-:W-:Y:S02]  /*01a0*/  @!P2 IADD3 R0, PT, PT, R0, -R7, RZ ;  /* 0x800000070000a210 */ /* 0x000fe40007ffe0ff */
[----:B------:R-:W-:Y:S02]  /*01b0*/  ISETP.GE.AND P2, PT, R5, UR4, PT ;  /* 0x0000000405007c0c */ /* 0x000fe4000bf46270 */
[----:B------:R-:W-:Y:S02]  /*01c0*/  @!P1 IADD3 R0, PT, PT, -R0, RZ, RZ ;  /* 0x000000ff00009210 */ /* 0x000fe40007ffe1ff */
[----:B------:R-:W-:-:S09]  /*01d0*/  @!P0 LOP3.LUT R0, RZ, UR18, RZ, 0x33, !PT ;  /* 0x00000012ff008c12 */ /* 0x000fd2000f8e33ff */
[----:B------:R-:W-:Y:S05]  /*01e0*/  @P2 EXIT ;  /* 0x000000000000294d */ /* 0x000fea0003800000 */
[----:B------:R-:W0:Y:S01]  /*01f0*/  LDC.64 R2, c[0x0][0x390] ;  /* 0x0000e400ff027b82 */ /* 0x000e220000000a00 */
[----:B------:R-:W1:Y:S01]  /*0200*/  LDCU.64 UR16, c[0x0][0x358] ;  /* 0x00006b00ff1077ac */ /* 0x000e620008000a00 */
[----:B------:R-:W-:-:S06]  /*0210*/  UISETP.GE.AND UP0, UPT, UR18, 0x1, UPT ;  /* 0x000000011200788c */ /* 0x000fcc000bf06270 */
[----:B------:R-:W-:Y:S01]  /*0220*/  PLOP3.LUT P0, PT, PT, PT, UP0, 0x80, 0x8 ;  /* 0x000000000008781c */ /* 0x000fe20003f0f008 */
[----:B0-----:R-:W-:-:S05]  /*0230*/  IMAD.WIDE R2, R5, 0x4, R2 ;  /* 0x0000000405027825 */ /* 0x001fca00078e0202 */
[----:B-1----:R0:W-:Y:S07]  /*0240*/  STG.E desc[UR16][R2.64], RZ ;  /* 0x000000ff02007986 */ /* 0x0021ee000c101910 */
[----:B------:R-:W-:Y:S05]  /*0250*/  @!P0 EXIT ;  /* 0x000000000000894d */ /* 0x000fea0003800000 */
[----:B------:R-:W-:Y:S01]  /*0260*/  UISETP.GE.U32.AND UP0, UPT, UR18, 0x8, UPT ;  /* 0x000000081200788c */ /* 0x000fe2000bf06070 */
[----:B------:R-:W-:Y:S01]  /*0270*/  IADD3 R4, PT, PT, R5, -R0, RZ ;  /* 0x8000000005047210 */ /* 0x000fe20007ffe0ff */
[----:B------:R-:W-:Y:S01]  /*0280*/  HFMA2 R5, -RZ, RZ, 0, 0 ;  /* 0x00000000ff057431 */ /* 0x000fe200000001ff */
[----:B------:R-:W-:-:S06]  /*0290*/  MOV R7, RZ ;  /* 0x000000ff00077202 */ /* 0x000fcc0000000f00 */
[----:B------:R-:W-:Y:S05]  /*02a0*/  BRA.U !UP0, `(.L_x_0) ;  /* 0x00000005081c7547 */ /* 0x000fea000b800000 */
[----:B------:R-:W1:Y:S01]  /*02b0*/  LDCU.64 UR20, c[0x0][0x388] ;  /* 0x00007100ff1477ac */ /* 0x000e620008000a00 */
[----:B------:R-:W-:Y:S02]  /*02c0*/  MOV R5, RZ ;  /* 0x000000ff00057202 */ /* 0x000fe40000000f00 */
[----:B------:R-:W-:Y:S01]  /*02d0*/  MOV R9, R4 ;  /* 0x0000000400097202 */ /* 0x000fe20000000f00 */
[----:B------:R-:W-:Y:S01]  /*02e0*/  ULOP3.LUT UR4, UR18, 0x7ffffff8, URZ, 0xc0, !UPT ;  /* 0x7ffffff812047892 */ /* 0x000fe2000f8ec0ff */
[----:B------:R-:W-:-:S03]  /*02f0*/  MOV R8, R0 ;  /* 0x0000000000087202 */ /* 0x000fc60000000f00 */
[----:B------:R-:W-:Y:S02]  /*0300*/  UIADD3 UR4, UPT, UPT, -UR4, URZ, URZ ;  /* 0x000000ff04047290 */ /* 0x000fe4000fffe1ff */
[----:B-1----:R-:W-:Y:S02]  /*0310*/  UIMAD.WIDE.U32 UR6, UR18, 0xc, UR20 ;  /* 0x0000000c120678a5 */ /* 0x002fe4000f8e0014 */
[----:B------:R-:W-:Y:S02]  /*0320*/  UIMAD.WIDE.U32 UR8, UR18, 0x10, UR20 ;  /* 0x00000010120878a5 */ /* 0x000fe4000f8e0014 */
[----:B------:R-:W-:Y:S02]  /*0330*/  UIMAD.WIDE.U32 UR10, UR18, 0x14, UR20 ;  /* 0x00000014120a78a5 */ /* 0x000fe4000f8e0014 */
[----:B------:R-:W-:Y:S02]  /*0340*/  UIMAD.WIDE.U32 UR12, UR18, 0x18, UR20 ;  /* 0x00000018120c78a5 */ /* 0x000fe4000f8e0014 */
[----:B------:R-:W-:-:S12]  /*0350*/  UIMAD.WIDE.U32 UR14, UR18, 0x1c, UR20 ;  /* 0x0000001c120e78a5 */ /* 0x000fd8000f8e0014 */
.L_x_1:
[----:B------:R-:W1:Y:S01]  /*0360*/  LDC.64 R6, c[0x0][0x380] ;  /* 0x0000e000ff067b82 */ /* 0x000e620000000a00 */
[----:B------:R-:W-:-:S05]  /*0370*/  MOV R11, 0x4 ;  /* 0x00000004000b7802 */ /* 0x000fca0000000f00 */
[----:B------:R-:W-:-:S05]  /*0380*/  IMAD.WIDE R10, R8, R11, UR20 ;  /* 0x00000014080a7e25 */ /* 0x000fca000f8e020b */
[----:B--2---:R-:W2:Y:S01]  /*0390*/  LDG.E R13, desc[UR16][R10.64] ;  /* 0x000000100a0d7981 */ /* 0x004ea2000c1e1900 */
[----:B-1----:R-:W-:-:S05]  /*03a0*/  IMAD.WIDE R6, R9, 0x4, R6 ;  /* 0x0000000409067825 */ /* 0x002fca00078e0206 */
[----:B------:R-:W2:Y:S01]  /*03b0*/  LDG.E R12, desc[UR16][R6.64] ;  /* 0x00000010060c7981 */ /* 0x000ea2000c1e1900 */
[----:B------:R-:W-:Y:S01]  /*03c0*/  MOV R15, UR18 ;  /* 0x00000012000f7c02 */ /* 0x000fe20008000f00 */
[----:B------:R-:W-:Y:S01]  /*03d0*/  UIMAD.WIDE.U32 UR22, UR18, 0x8, UR20 ;  /* 0x00000008121678a5 */ /* 0x000fe2000f8e0014 */
[----:B--2---:R-:W-:-:S03]  /*03e0*/  FFMA R5, R12, R13, R5 ;  /* 0x0000000d0c057223 */ /* 0x004fc60000000005 */
[----:B------:R-:W-:Y:S02]  /*03f0*/  IMAD.WIDE.U32 R12, R15, 0x4, R10 ;  /* 0x000000040f0c7825 */ /* 0x000fe400078e000a */
[----:B------:R1:W-:Y:S04]  /*0400*/  STG.E desc[UR16][R2.64], R5 ;  /* 0x0000000502007986 */ /* 0x0003e8000c101910 */
[----:B------:R-:W2:Y:S04]  /*0410*/  LDG.E R12, desc[UR16][R12.64] ;  /* 0x000000100c0c7981 */ /* 0x000ea8000c1e1900 */
[----:B------:R-:W2:Y:S01]  /*0420*/  LDG.E R16, desc[UR16][R6.64+0x4] ;  /* 0x0000041006107981 */ /* 0x000ea2000c1e1900 */
[----:B------:R-:W-:Y:S01]  /*0430*/  MOV R14, UR22 ;  /* 0x00000016000e7c02 */ /* 0x000fe20008000f00 */
[----:B------:R-:W-:-:S04]  /*0440*/  IMAD.U32 R15, RZ, RZ, UR23 ;  /* 0x00000017ff0f7e24 */ /* 0x000fc8000f8e00ff */
[----:B------:R-:W-:-:S04]  /*0450*/  IMAD.WIDE R10, R8, 0x4, R14 ;  /* 0x00000004080a7825 */ /* 0x000fc800078e020e */
[----:B--2---:R-:W-:-:S05]  /*0460*/  FFMA R17, R16, R12, R5 ;  /* 0x0000000c10117223 */ /* 0x004fca0000000005 */
[----:B------:R2:W-:Y:S04]  /*0470*/  STG.E desc[UR16][R2.64], R17 ;  /* 0x0000001102007986 */ /* 0x0005e8000c101910 */
[----:B------:R-:W1:Y:S04]  /*0480*/  LDG.E R10, desc[UR16][R10.64] ;  /* 0x000000100a0a7981 */ /* 0x000e68000c1e1900 */
[----:B------:R-:W1:Y:S01]  /*0490*/  LDG.E R14, desc[UR16][R6.64+0x8] ;  /* 0x00000810060e7981 */ /* 0x000e62000c1e1900 */
[----:B------:R-:W-:Y:S02]  /*04a0*/  HFMA2 R15, -RZ, RZ, 0, 2.384185791015625e-07 ;  /* 0x00000004ff0f7431 */ /* 0x000fe400000001ff */
[----:B-1----:R-:W-:-:S03]  /*04b0*/  FFMA R5, R14, R10, R17 ;  /* 0x0000000a0e057223 */ /* 0x002fc60000000011 */
[----:B------:R-:W-:Y:S02]  /*04c0*/  IMAD.WIDE R14, R8, R15, UR6 ;  /* 0x00000006080e7e25 */ /* 0x000fe4000f8e020f */
[----:B------:R-:W-:Y:S04]  /*04d0*/  STG.E desc[UR16][R2.64], R5 ;  /* 0x0000000502007986 */ /* 0x000fe8000c101910 */
[----:B------:R-:W3:Y:S04]  /*04e0*/  LDG.E R14, desc[UR16][R14.64] ;  /* 0x000000100e0e7981 */ /* 0x000ee8000c1e1900 */
[----:B------:R-:W3:Y:S01]  /*04f0*/  LDG.E R12, desc[UR16][R6.64+0xc] ;  /* 0x00000c10060c7981 */ /* 0x000ee2000c1e1900 */
[----:B------:R-:W-:Y:S01]  /*0500*/  MOV R13, 0x4 ;  /* 0x00000004000d7802 */ /* 0x000fe20000000f00 */
[----:B------:R-:W-:-:S02]  /*0510*/  HFMA2 R11, -RZ, RZ, 0, 2.384185791015625e-07 ;  /* 0x00000004ff0b7431 */ /* 0x000fc400000001ff */
[----:B---3--:R-:W-:Y:S02]  /*0520*/  FFMA R19, R12, R14, R5 ;  /* 0x0000000e0c137223 */ /* 0x008fe40000000005 */
[----:B------:R-:W-:-:S03]  /*0530*/  IMAD.WIDE R12, R8, R13, UR8 ;  /* 0x00000008080c7e25 */ /* 0x000fc6000f8e020d */
[----:B------:R1:W-:Y:S04]  /*0540*/  STG.E desc[UR16][R2.64], R19 ;  /* 0x0000001302007986 */ /* 0x0003e8000c101910 */
[----:B------:R-:W2:Y:S04]  /*0550*/  LDG.E R12, desc[UR16][R12.64] ;  /* 0x000000100c0c7981 */ /* 0x000ea8000c1e1900 */
[----:B------:R-:W2:Y:S02]  /*0560*/  LDG.E R10, desc[UR16][R6.64+0x10] ;  /* 0x00001010060a7981 */ /* 0x000ea4000c1e1900 */
[----:B--2---:R-:W-:Y:S01]  /*0570*/  FFMA R17, R10, R12, R19 ;  /* 0x0000000c0a117223 */ /* 0x004fe20000000013 */
[----:B------:R-:W-:-:S04]  /*0580*/  IMAD.WIDE R10, R8, R11, UR10 ;  /* 0x0000000a080a7e25 */ /* 0x000fc8000f8e020b */
[----:B------:R2:W-:Y:S04]  /*0590*/  STG.E desc[UR16][R2.64], R17 ;  /* 0x0000001102007986 */ /* 0x0005e8000c101910 */
[----:B------:R-:W3:Y:S04]  /*05a0*/  LDG.E R10, desc[UR16][R10.64] ;  /* 0x000000100a0a7981 */ /* 0x000ee8000c1e1900 */
[----:B------:R-:W3:Y:S01]  /*05b0*/  LDG.E R14, desc[UR16][R6.64+0x14] ;  /* 0x00001410060e7981 */ /* 0x000ee2000c1e1900 */
[----:B------:R-:W-:Y:S01]  /*05c0*/  MOV R15, 0x4 ;  /* 0x00000004000f7802 */ /* 0x000fe20000000f00 */
[----:B------:R-:W-:-:S02]  /*05d0*/  HFMA2 R13, -RZ, RZ, 0, 2.384185791015625e-07 ;  /* 0x00000004ff0d7431 */ /* 0x000fc400000001ff */
[----:B---3--:R-:W-:Y:S02]  /*05e0*/  FFMA R21, R14, R10, R17 ;  /* 0x0000000a0e157223 */ /* 0x008fe40000000011 */
[----:B------:R-:W-:-:S03]  /*05f0*/  IMAD.WIDE R14, R8, R15, UR12 ;  /* 0x0000000c080e7e25 */ /* 0x000fc6000f8e020f */
[----:B------:R2:W-:Y:S04]  /*0600*/  STG.E desc[UR16][R2.64], R21 ;  /* 0x0000001502007986 */ /* 0x0005e8000c101910 */
[----:B------:R-:W1:Y:S04]  /*0610*/  LDG.E R14, desc[UR16][R14.64] ;  /* 0x000000100e0e7981 */ /* 0x000e68000c1e1900 */
[----:B------:R-:W1:Y:S02]  /*0620*/  LDG.E R12, desc[UR16][R6.64+0x18] ;  /* 0x00001810060c7981 */ /* 0x000e64000c1e1900 */
[----:B-1----:R-:W-:Y:S01]  /*0630*/  FFMA R19, R12, R14, R21 ;  /* 0x0000000e0c137223 */ /* 0x002fe20000000015 */
[----:B------:R-:W-:-:S04]  /*0640*/  IMAD.WIDE R12, R8, R13, UR14 ;  /* 0x0000000e080c7e25 */ /* 0x000fc8000f8e020d */
[----:B------:R2:W-:Y:S04]  /*0650*/  STG.E desc[UR16][R2.64], R19 ;  /* 0x0000001302007986 */ /* 0x0005e8000c101910 */
[----:B------:R-:W3:Y:S04]  /*0660*/  LDG.E R10, desc[UR16][R6.64+0x1c] ;  /* 0x00001c10060a7981 */ /* 0x000ee8000c1e1900 */
[----:B------:R-:W3:Y:S01]  /*0670*/  LDG.E R12, desc[UR16][R12.64] ;  /* 0x000000100c0c7981 */ /* 0x000ee2000c1e1900 */
[----:B------:R-:W-:-:S04]  /*0680*/  UIADD3 UR4, UPT, UPT, UR4, 0x8, URZ ;  /* 0x0000000804047890 */ /* 0x000fc8000fffe0ff */
[----:B------:R-:W-:Y:S01]  /*0690*/  UISETP.NE.AND UP0, UPT, UR4, URZ, UPT ;  /* 0x000000ff0400728c */ /* 0x000fe2000bf05270 */
[----:B------:R-:W-:Y:S02]  /*06a0*/  MOV R11, UR18 ;  /* 0x00000012000b7c02 */ /* 0x000fe40008000f00 */
[----:B------:R-:W-:Y:S02]  /*06b0*/  IADD3 R9, PT, PT, R9, 0x8, RZ ;  /* 0x0000000809097810 */ /* 0x000fe40007ffe0ff */
[----:B------:R-:W-:Y:S01]  /*06c0*/  LEA R8, R11, R8, 0x3 ;  /* 0x000000080b087211 */ /* 0x000fe200078e18ff */
[----:B---3--:R-:W-:-:S05]  /*06d0*/  FFMA R5, R10, R12, R19 ;  /* 0x0000000c0a057223 */ /* 0x008fca0000000013 */
[----:B------:R2:W-:Y:S01]  /*06e0*/  STG.E desc[UR16][R2.64], R5 ;  /* 0x0000000502007986 */ /* 0x0005e2000c101910 */
[----:B------:R-:W-:Y:S05]  /*06f0*/  BRA.U UP0, `(.L_x_1) ;  /* 0xfffffffd00187547 */ /* 0x000fea000b83ffff */
[----:B------:R-:W-:-:S06]  /*0700*/  ULOP3.LUT UR4, UR18, 0x7ffffff8, URZ, 0xc0, !UPT ;  /* 0x7ffffff812047892 */ /* 0x000fcc000f8ec0ff */
[----:B------:R-:W-:-:S07]  /*0710*/  IMAD.U32 R7, RZ, RZ, UR4 ;  /* 0x00000004ff077e24 */ /* 0x000fce000f8e00ff */
.L_x_0:
[----:B------:R-:W-:-:S06]  /*0720*/  ULOP3.LUT UR4, UR18, 0x7, URZ, 0xc0, !UPT ;  /* 0x0000000712047892 */ /* 0x000fcc000f8ec0ff */
[----:B------:R-:W-:-:S13]  /*0730*/  ISETP.NE.AND P0, PT, RZ, UR4, PT ;  /* 0x00000004ff007c0c */ /* 0x000fda000bf05270 */
[----:B------:R-:W-:Y:S05]  /*0740*/  @!P0 EXIT ;  /* 0x000000000000894d */ /* 0x000fea0003800000 */
[----:B------:R-:W-:Y:S02]  /*0750*/  UISETP.GE.U32.AND UP0, UPT, UR4, 0x4, UPT ;  /* 0x000000040400788c */ /* 0x000fe4000bf06070 */
[----:B------:R-:W-:-:S07]  /*0760*/  ULOP3.LUT UR4, UR18, 0x3, URZ, 0xc0, !UPT ;  /* 0x0000000312047892 */ /* 0x000fce000f8ec0ff */
[----:B------:R-:W-:Y:S05]  /*0770*/  BRA.U !UP0, `(.L_x_2) ;  /* 0x0000000108747547 */ /* 0x000fea000b800000 */
[----:B------:R-:W1:Y:S01]  /*0780*/  LDC.64 R8, c[0x0][0x380] ;  /* 0x0000e000ff087b82 */ /* 0x000e620000000a00 */
[----:B------:R-:W-:Y:S01]  /*0790*/  IADD3 R13, PT, PT, R4, R7, RZ ;  /* 0x00000007040d7210 */ /* 0x000fe20007ffe0ff */
[----:B------:R-:W-:-:S06]  /*07a0*/  IMAD R15, R7, UR18, R0 ;  /* 0x00000012070f7c24 */ /* 0x000fcc000f8e0200 */
[----:B------:R-:W3:Y:S01]  /*07b0*/  LDC.64 R10, c[0x0][0x388] ;  /* 0x0000e200ff0a7b82 */ /* 0x000ee20000000a00 */
[----:B-1----:R-:W-:-:S05]  /*07c0*/  IMAD.WIDE R8, R13, 0x4, R8 ;  /* 0x000000040d087825 */ /* 0x002fca00078e0208 */
[----:B------:R-:W2:Y:S01]  /*07d0*/  LDG.E R6, desc[UR16][R8.64] ;  /* 0x0000001008067981 */ /* 0x000ea2000c1e1900 */
[----:B---3--:R-:W-:-:S05]  /*07e0*/  IMAD.WIDE R10, R15, 0x4, R10 ;  /* 0x000000040f0a7825 */ /* 0x008fca00078e020a */
[----:B------:R-:W2:Y:S01]  /*07f0*/  LDG.E R12, desc[UR16][R10.64] ;  /* 0x000000100a0c7981 */ /* 0x000ea2000c1e1900 */
[----:B------:R-:W-:Y:S01]  /*0800*/  MOV R13, UR18 ;  /* 0x00000012000d7c02 */ /* 0x000fe20008000f00 */
[----:B--2---:R-:W-:-:S04]  /*0810*/  FFMA R5, R6, R12, R5 ;  /* 0x0000000c06057223 */ /* 0x004fc80000000005 */
[----:B------:R-:W-:Y:S01]  /*0820*/  IMAD.WIDE.U32 R12, R13, 0x4, R10 ;  /* 0x000000040d0c7825 */ /* 0x000fe200078e000a */
[----:B------:R1:W-:Y:S04]  /*0830*/  STG.E desc[UR16][R2.64], R5 ;  /* 0x0000000502007986 */ /* 0x0003e8000c101910 */
[----:B------:R-:W2:Y:S04]  /*0840*/  LDG.E R6, desc[UR16][R8.64+0x4] ;  /* 0x0000041008067981 */ /* 0x000ea8000c1e1900 */
        /* <DEDUP_REMOVED lines=11> */
[----:B------:R-:W1:Y:S04]  /*0900*/  LDG.E R6, desc[UR16][R8.64+0xc] ;  /* 0x00000c1008067981 */ /* 0x000e68000c1e1900 */
[----:B------:R-:W1:Y:S01]  /*0910*/  LDG.E R10, desc[UR16][R10.64] ;  /* 0x000000100a0a7981 */ /* 0x000e62000c1e1900 */
[----:B------:R-:W-:Y:S01]  /*0920*/  IADD3 R7, PT, PT, R7, 0x4, RZ ;  /* 0x0000000407077810 */ /* 0x000fe20007ffe0ff */
[----:B-1----:R-:W-:-:S05]  /*0930*/  FFMA R5, R6, R10, R19 ;  /* 0x0000000a06057223 */ /* 0x002fca0000000013 */
[----:B------:R3:W-:Y:S02]  /*0940*/  STG.E desc[UR16][R2.64], R5 ;  /* 0x0000000502007986 */ /* 0x0007e4000c101910 */
.L_x_2:
[----:B------:R-:W-:-:S13]  /*0950*/  ISETP.NE.AND P0, PT, RZ, UR4, PT ;  /* 0x00000004ff007c0c */ /* 0x000fda000bf05270 */
[----:B------:R-:W-:Y:S05]  /*0960*/  @!P0 EXIT ;  /* 0x000000000000894d */ /* 0x000fea0003800000 */
[----:B------:R-:W-:-:S09]  /*0970*/  UISETP.NE.AND UP0, UPT, UR4, 0x1, UPT ;  /* 0x000000010400788c */ /* 0x000fd2000bf05270 */
[----:B------:R-:W-:Y:S05]  /*0980*/  BRA.U !UP0, `(.L_x_3) ;  /* 0x0000000108447547 */ /* 0x000fea000b800000 */
[----:B------:R-:W1:Y:S01]  /*0990*/  LDC.64 R8, c[0x0][0x380] ;  /* 0x0000e000ff087b82 */ /* 0x000e620000000a00 */
[----:B------:R-:W-:Y:S01]  /*09a0*/  IADD3 R13, PT, PT, R4, R7, RZ ;  /* 0x00000007040d7210 */ /* 0x000fe20007ffe0ff */
[----:B------:R-:W-:-:S06]  /*09b0*/  IMAD R15, R7, UR18, R0 ;  /* 0x00000012070f7c24 */ /* 0x000fcc000f8e0200 */
[----:B------:R-:W4:Y:S01]  /*09c0*/  LDC.64 R10, c[0x0][0x388] ;  /* 0x0000e200ff0a7b82 */ /* 0x000f220000000a00 */
[----:B-1----:R-:W-:-:S05]  /*09d0*/  IMAD.WIDE R8, R13, 0x4, R8 ;  /* 0x000000040d087825 */ /* 0x002fca00078e0208 */
[----:B------:R-:W5:Y:S01]  /*09e0*/  LDG.E R6, desc[UR16][R8.64] ;  /* 0x0000001008067981 */ /* 0x000f62000c1e1900 */
[----:B----4-:R-:W-:-:S05]  /*09f0*/  IMAD.WIDE R10, R15, 0x4, R10 ;  /* 0x000000040f0a7825 */ /* 0x010fca00078e020a */
[----:B------:R-:W5:Y:S01]  /*0a00*/  LDG.E R12, desc[UR16][R10.64] ;  /* 0x000000100a0c7981 */ /* 0x000f62000c1e1900 */
[----:B------:R-:W-:Y:S01]  /*0a10*/  MOV R13, UR18 ;  /* 0x00000012000d7c02 */ /* 0x000fe20008000f00 */
[----:B-----5:R-:W-:-:S04]  /*0a20*/  FFMA R15, R6, R12, R5 ;  /* 0x0000000c060f7223 */ /* 0x020fc80000000005 */
[----:B------:R-:W-:Y:S01]  /*0a30*/  IMAD.WIDE.U32 R12, R13, 0x4, R10 ;  /* 0x000000040d0c7825 */ /* 0x000fe200078e000a */
[----:B------:R1:W-:Y:S04]  /*0a40*/  STG.E desc[UR16][R2.64], R15 ;  /* 0x0000000f02007986 */ /* 0x0003e8000c101910 */
[----:B------:R-:W2:Y:S04]  /*0a50*/  LDG.E R6, desc[UR16][R8.64+0x4] ;  /* 0x0000041008067981 */ /* 0x000ea8000c1e1900 */
[----:B------:R-:W2:Y:S01]  /*0a60*/  LDG.E R12, desc[UR16][R12.64] ;  /* 0x000000100c0c7981 */ /* 0x000ea2000c1e1900 */
[----:B------:R-:W-:Y:S01]  /*0a70*/  IADD3 R7, PT, PT, R7, 0x2, RZ ;  /* 0x0000000207077810 */ /* 0x000fe20007ffe0ff */
[----:B--23--:R-:W-:-:S05]  /*0a80*/  FFMA R5, R6, R12, R15 ;  /* 0x0000000c06057223 */ /* 0x00cfca000000000f */
[----:B------:R1:W-:Y:S02]  /*0a90*/  STG.E desc[UR16][R2.64], R5 ;  /* 0x0000000502007986 */ /* 0x0003e4000c101910 */
.L_x_3:
[----:B------:R-:W-:-:S04]  /*0aa0*/  ULOP3.LUT UR4, UR18, 0x1, URZ, 0xc0, !UPT ;  /* 0x0000000112047892 */ /* 0x000fc8000f8ec0ff */
[----:B------:R-:W-:-:S06]  /*0ab0*/  UISETP.NE.U32.AND UP0, UPT, UR4, 0x1, UPT ;  /* 0x000000010400788c */ /* 0x000fcc000bf05070 */
[----:B------:R-:W-:-:S13]  /*0ac0*/  PLOP3.LUT P0, PT, PT, PT, UP0, 0x80, 0x8 ;  /* 0x000000000008781c */ /* 0x000fda0003f0f008 */
[----:B------:R-:W-:Y:S05]  /*0ad0*/  @P0 EXIT ;  /* 0x000000000000094d */ /* 0x000fea0003800000 */
[----:B------:R-:W4:Y:S01]  /*0ae0*/  LDC.64 R8, c[0x0][0x380] ;  /* 0x0000e000ff087b82 */ /* 0x000f220000000a00 */
[----:B------:R-:W-:Y:S01]  /*0af0*/  IADD3 R13, PT, PT, R4, R7, RZ ;  /* 0x00000007040d7210 */ /* 0x000fe20007ffe0ff */
[----:B-1----:R-:W-:-:S06]  /*0b00*/  IMAD R15, R7, UR18, R0 ;  /* 0x00000012070f7c24 */ /* 0x002fcc000f8e0200 */
[----:B------:R-:W1:Y:S01]  /*0b10*/  LDC.64 R10, c[0x0][0x388] ;  /* 0x0000e200ff0a7b82 */ /* 0x000e620000000a00 */
[----:B----4-:R-:W-:-:S06]  /*0b20*/  IMAD.WIDE R6, R13, 0x4, R8 ;  /* 0x000000040d067825 */ /* 0x010fcc00078e0208 */
[----:B------:R-:W2:Y:S01]  /*0b30*/  LDG.E R6, desc[UR16][R6.64] ;  /* 0x0000001006067981 */ /* 0x000ea2000c1e1900 */
[----:B-1----:R-:W-:-:S06]  /*0b40*/  IMAD.WIDE R8, R15, 0x4, R10 ;  /* 0x000000040f087825 */ /* 0x002fcc00078e020a */
[----:B------:R-:W2:Y:S02]  /*0b50*/  LDG.E R8, desc[UR16][R8.64] ;  /* 0x0000001008087981 */ /* 0x000ea4000c1e1900 */
[----:B--23--:R-:W-:-:S05]  /*0b60*/  FFMA R5, R6, R8, R5 ;  /* 0x0000000806057223 */ /* 0x00cfca0000000005 */
[----:B------:R-:W-:Y:S01]  /*0b70*/  STG.E desc[UR16][R2.64], R5 ;  /* 0x0000000502007986 */ /* 0x000fe2000c101910 */
[----:B------:R-:W-:Y:S05]  /*0b80*/  EXIT ;  /* 0x000000000000794d */ /* 0x000fea0003800000 */
.L_x_4:
[----:B------:R-:W-:-:S00]  /*0b90*/  BRA `(.L_x_4) ;  /* 0xfffffffc00fc7947 */ /* 0x000fc0000383ffff */
[----:B------:R-:W-:-:S00]  /*0ba0*/  NOP ;  /* 0x0000000000007918 */ /* 0x000fc00000000000 */
        /* <DEDUP_REMOVED lines=13> */
.L_x_5:


//--------------------- .nv.shared.reserved.0     --------------------------
	.section	.nv.shared.reserved.0,"aw",@nobits
	.weak		__nv_reservedSMEM_offset_0_alias
	.size		__nv_reservedSMEM_offset_0_alias, 0, 64
	.other		__nv_reservedSMEM_offset_0_alias,@"STO_CUDA_RESERVED_SHARED STV_DEFAULT"
__nv_reservedSMEM_offset_0_alias:
	.zero		0
	.zero		64


//--------------------- .nv.constant0._Z8multiplyPfS_S_iii --------------------------
	.section	.nv.constant0._Z8multiplyPfS_S_iii,"a",@progbits
	.sectionflags	@""
	.align	4
.nv.constant0._Z8multiplyPfS_S_iii:
	.zero		932


//--------------------- SYMBOLS --------------------------

	.type		.nv.reservedSmem.offset0,@object
	.size		.nv.reservedSmem.offset0,0x4
